//
// Generated by NVIDIA NVVM Compiler
//
// Compiler Build ID: CL-36424714
// Cuda compilation tools, release 13.0, V13.0.88
// Based on NVVM 20.0.0
//

.version 9.0
.target sm_100
.address_size 64

	// .globl	_ZN3cub18CUB_300001_SM_10006detail11EmptyKernelIvEEvv
.global .align 1 .b8 _ZN30_INTERNAL_65f4ba09_4_k_cu_main4cuda3std3__45__cpo5beginE[1];
.global .align 1 .b8 _ZN30_INTERNAL_65f4ba09_4_k_cu_main4cuda3std3__45__cpo3endE[1];
.global .align 1 .b8 _ZN30_INTERNAL_65f4ba09_4_k_cu_main4cuda3std3__45__cpo6cbeginE[1];
.global .align 1 .b8 _ZN30_INTERNAL_65f4ba09_4_k_cu_main4cuda3std3__45__cpo4cendE[1];
.global .align 1 .b8 _ZN30_INTERNAL_65f4ba09_4_k_cu_main4cuda3std3__45__cpo6rbeginE[1];
.global .align 1 .b8 _ZN30_INTERNAL_65f4ba09_4_k_cu_main4cuda3std3__45__cpo4rendE[1];
.global .align 1 .b8 _ZN30_INTERNAL_65f4ba09_4_k_cu_main4cuda3std3__45__cpo7crbeginE[1];
.global .align 1 .b8 _ZN30_INTERNAL_65f4ba09_4_k_cu_main4cuda3std3__45__cpo5crendE[1];
.global .align 1 .b8 _ZN30_INTERNAL_65f4ba09_4_k_cu_main4cuda3std3__432_GLOBAL__N__65f4ba09_4_k_cu_main6ignoreE[1];
.global .align 1 .b8 _ZN30_INTERNAL_65f4ba09_4_k_cu_main4cuda3std3__419piecewise_constructE[1];
.global .align 1 .b8 _ZN30_INTERNAL_65f4ba09_4_k_cu_main4cuda3std3__48in_placeE[1];
.global .align 1 .b8 _ZN30_INTERNAL_65f4ba09_4_k_cu_main4cuda3std3__420unreachable_sentinelE[1];
.global .align 1 .b8 _ZN30_INTERNAL_65f4ba09_4_k_cu_main4cuda3std3__47nulloptE[1];
.global .align 1 .b8 _ZN30_INTERNAL_65f4ba09_4_k_cu_main4cuda3std3__48unexpectE[1];
.global .align 1 .b8 _ZN30_INTERNAL_65f4ba09_4_k_cu_main4cuda3std6ranges3__45__cpo4swapE[1];
.global .align 1 .b8 _ZN30_INTERNAL_65f4ba09_4_k_cu_main4cuda3std6ranges3__45__cpo9iter_moveE[1];
.global .align 1 .b8 _ZN30_INTERNAL_65f4ba09_4_k_cu_main4cuda3std6ranges3__45__cpo5beginE[1];
.global .align 1 .b8 _ZN30_INTERNAL_65f4ba09_4_k_cu_main4cuda3std6ranges3__45__cpo3endE[1];
.global .align 1 .b8 _ZN30_INTERNAL_65f4ba09_4_k_cu_main4cuda3std6ranges3__45__cpo6cbeginE[1];
.global .align 1 .b8 _ZN30_INTERNAL_65f4ba09_4_k_cu_main4cuda3std6ranges3__45__cpo4cendE[1];
.global .align 1 .b8 _ZN30_INTERNAL_65f4ba09_4_k_cu_main4cuda3std6ranges3__45__cpo7advanceE[1];
.global .align 1 .b8 _ZN30_INTERNAL_65f4ba09_4_k_cu_main4cuda3std6ranges3__45__cpo9iter_swapE[1];
.global .align 1 .b8 _ZN30_INTERNAL_65f4ba09_4_k_cu_main4cuda3std6ranges3__45__cpo4nextE[1];
.global .align 1 .b8 _ZN30_INTERNAL_65f4ba09_4_k_cu_main4cuda3std6ranges3__45__cpo4prevE[1];
.global .align 1 .b8 _ZN30_INTERNAL_65f4ba09_4_k_cu_main4cuda3std6ranges3__45__cpo4dataE[1];
.global .align 1 .b8 _ZN30_INTERNAL_65f4ba09_4_k_cu_main4cuda3std6ranges3__45__cpo5cdataE[1];
.global .align 1 .b8 _ZN30_INTERNAL_65f4ba09_4_k_cu_main4cuda3std6ranges3__45__cpo4sizeE[1];
.global .align 1 .b8 _ZN30_INTERNAL_65f4ba09_4_k_cu_main4cuda3std6ranges3__45__cpo5ssizeE[1];
.global .align 1 .b8 _ZN30_INTERNAL_65f4ba09_4_k_cu_main4cuda3std6ranges3__45__cpo8distanceE[1];
.global .align 1 .b8 _ZN30_INTERNAL_65f4ba09_4_k_cu_main6thrust24THRUST_300001_SM_1000_NS8cuda_cub3parE[1];
.global .align 1 .b8 _ZN30_INTERNAL_65f4ba09_4_k_cu_main6thrust24THRUST_300001_SM_1000_NS8cuda_cub10par_nosyncE[1];
.global .align 1 .b8 _ZN30_INTERNAL_65f4ba09_4_k_cu_main6thrust24THRUST_300001_SM_1000_NS6system6detail10sequential3seqE[1];
.global .align 1 .b8 _ZN30_INTERNAL_65f4ba09_4_k_cu_main6thrust24THRUST_300001_SM_1000_NS12placeholders2_1E[1];
.global .align 1 .b8 _ZN30_INTERNAL_65f4ba09_4_k_cu_main6thrust24THRUST_300001_SM_1000_NS12placeholders2_2E[1];
.global .align 1 .b8 _ZN30_INTERNAL_65f4ba09_4_k_cu_main6thrust24THRUST_300001_SM_1000_NS12placeholders2_3E[1];
.global .align 1 .b8 _ZN30_INTERNAL_65f4ba09_4_k_cu_main6thrust24THRUST_300001_SM_1000_NS12placeholders2_4E[1];
.global .align 1 .b8 _ZN30_INTERNAL_65f4ba09_4_k_cu_main6thrust24THRUST_300001_SM_1000_NS12placeholders2_5E[1];
.global .align 1 .b8 _ZN30_INTERNAL_65f4ba09_4_k_cu_main6thrust24THRUST_300001_SM_1000_NS12placeholders2_6E[1];
.global .align 1 .b8 _ZN30_INTERNAL_65f4ba09_4_k_cu_main6thrust24THRUST_300001_SM_1000_NS12placeholders2_7E[1];
.global .align 1 .b8 _ZN30_INTERNAL_65f4ba09_4_k_cu_main6thrust24THRUST_300001_SM_1000_NS12placeholders2_8E[1];
.global .align 1 .b8 _ZN30_INTERNAL_65f4ba09_4_k_cu_main6thrust24THRUST_300001_SM_1000_NS12placeholders2_9E[1];
.global .align 1 .b8 _ZN30_INTERNAL_65f4ba09_4_k_cu_main6thrust24THRUST_300001_SM_1000_NS12placeholders3_10E[1];
.global .align 1 .b8 _ZN30_INTERNAL_65f4ba09_4_k_cu_main6thrust24THRUST_300001_SM_1000_NS3seqE[1];

.visible .entry _ZN3cub18CUB_300001_SM_10006detail11EmptyKernelIvEEvv()
{


	ret;

}


// ===== COMPILED SASS (sm_100) =====

	.target	sm_100

	.elftype	@"ET_EXEC"


//--------------------- .note.nv.tkinfo           --------------------------
	.section	.note.nv.tkinfo,"",@"SHT_NOTE"
	.sectionflags	@"SHF_NOTE_NV_TKINFO"
	.tkinfo
        /*0018*/ 	.word	0x00000002
        /*0030*/ 	.string	""
        /*0030*/ 	.string	"ptxas"
        /*0030*/ 	.string	"Cuda compilation tools, release 13.0, V13.0.88"
        /*0030*/ 	.string	"Build cuda_13.0.r13.0/compiler.36424714_0"
        /*0030*/ 	.string	"-arch sm_100 -m 64 "



//--------------------- .note.nv.cuinfo           --------------------------
	.section	.note.nv.cuinfo,"",@"SHT_NOTE"
	.sectionflags	@"SHF_NOTE_NV_CUINFO"
        /*0018*/ 	.short	0x0002
        /*001a*/ 	.short	0x0064
        /*001c*/ 	.short	0x0082
	.zero		2


//--------------------- .nv.info                  --------------------------
	.section	.nv.info,"",@"SHT_CUDA_INFO"
	.align	4


	//----- nvinfo : EIATTR_REGCOUNT
	.align		4
        /*0000*/ 	.byte	0x04, 0x2f
        /*0002*/ 	.short	(.L_44 - .L_43)
	.align		4
.L_43:
        /*0004*/ 	.word	index@(_ZN3cub18CUB_300001_SM_10006detail11EmptyKernelIvEEvv)
        /*0008*/ 	.word	0x00000004


	//----- nvinfo : EIATTR_FRAME_SIZE
	.align		4
.L_44:
        /*000c*/ 	.byte	0x04, 0x11
        /*000e*/ 	.short	(.L_46 - .L_45)
	.align		4
.L_45:
        /*0010*/ 	.word	index@(_ZN3cub18CUB_300001_SM_10006detail11EmptyKernelIvEEvv)
        /*0014*/ 	.word	0x00000000


	//----- nvinfo : EIATTR_MIN_STACK_SIZE
	.align		4
.L_46:
        /*0018*/ 	.byte	0x04, 0x12
        /*001a*/ 	.short	(.L_48 - .L_47)
	.align		4
.L_47:
        /*001c*/ 	.word	index@(_ZN3cub18CUB_300001_SM_10006detail11EmptyKernelIvEEvv)
        /*0020*/ 	.word	0x00000000
.L_48:


//--------------------- .nv.compat                --------------------------
	.section	.nv.compat,"",@"SHT_CUDA_COMPAT_INFO"
	.align	4
        /*0000*/ 	.byte	0x02, 0x09, 0x00, 0x00, 0x02, 0x02, 0x01, 0x00, 0x02, 0x05, 0x05, 0x00, 0x03, 0x07, 0x01, 0x01
        /*0010*/ 	.byte	0x02, 0x03, 0x00, 0x00, 0x02, 0x06, 0x01, 0x00, 0x04, 0x0b, 0x08, 0x00, 0x09, 0x00, 0x00, 0x00
        /*0020*/ 	.byte	0x00, 0x00, 0x00, 0x00


//--------------------- .nv.info._ZN3cub18CUB_300001_SM_10006detail11EmptyKernelIvEEvv --------------------------
	.section	.nv.info._ZN3cub18CUB_300001_SM_10006detail11EmptyKernelIvEEvv,"",@"SHT_CUDA_INFO"
	.sectionflags	@""
	.align	4


	//----- nvinfo : EIATTR_CUDA_API_VERSION
	.align		4
        /*0000*/ 	.byte	0x04, 0x37
        /*0002*/ 	.short	(.L_50 - .L_49)
.L_49:
        /*0004*/ 	.word	0x00000082


	//----- nvinfo : EIATTR_SPARSE_MMA_MASK
	.align		4
.L_50:
        /*0008*/ 	.byte	0x03, 0x50
        /*000a*/ 	.short	0x0000


	//----- nvinfo : EIATTR_MAXREG_COUNT
	.align		4
        /*000c*/ 	.byte	0x03, 0x1b
        /*000e*/ 	.short	0x00ff


	//----- nvinfo : EIATTR_MERCURY_ISA_VERSION
	.align		4
        /*0010*/ 	.byte	0x03, 0x5f
        /*0012*/ 	.short	0x0101


	//----- nvinfo : EIATTR_VRC_CTA_INIT_COUNT
	.align		4
        /*0014*/ 	.byte	0x02, 0x4a
	.zero		1
	.zero		1


	//----- nvinfo : EIATTR_EXIT_INSTR_OFFSETS
	.align		4
        /*0018*/ 	.byte	0x04, 0x1c
        /*001a*/ 	.short	(.L_52 - .L_51)


	//   ....[0]....
.L_51:
        /*001c*/ 	.word	0x00000010


	//----- nvinfo : EIATTR_SW_WAR
	.align		4
.L_52:
        /*0020*/ 	.byte	0x04, 0x36
        /*0022*/ 	.short	(.L_54 - .L_53)
.L_53:
        /*0024*/ 	.word	0x00000008
.L_54:


//--------------------- .nv.callgraph             --------------------------
	.section	.nv.callgraph,"",@"SHT_CUDA_CALLGRAPH"
	.align	4
	.sectionentsize	8
	.align		4
        /*0000*/ 	.word	0x00000000
	.align		4
        /*0004*/ 	.word	0xffffffff
	.align		4
        /*0008*/ 	.word	0x00000000
	.align		4
        /*000c*/ 	.word	0xfffffffe
	.align		4
        /*0010*/ 	.word	0x00000000
	.align		4
        /*0014*/ 	.word	0xfffffffd
	.align		4
        /*0018*/ 	.word	0x00000000
	.align		4
        /*001c*/ 	.word	0xfffffffc


//--------------------- .nv.constant4             --------------------------
	.section	.nv.constant4,"a",@progbits
	.align	8
	.align		8
.nv.constant4:
        /*0000*/ 	.dword	_ZN30_INTERNAL_65f4ba09_4_k_cu_main4cuda3std3__45__cpo5beginE
	.align		8
        /*0008*/ 	.dword	_ZN30_INTERNAL_65f4ba09_4_k_cu_main4cuda3std3__45__cpo3endE
	.align		8
        /*0010*/ 	.dword	_ZN30_INTERNAL_65f4ba09_4_k_cu_main4cuda3std3__45__cpo6cbeginE
	.align		8
        /*0018*/ 	.dword	_ZN30_INTERNAL_65f4ba09_4_k_cu_main4cuda3std3__45__cpo4cendE
	.align		8
        /*0020*/ 	.dword	_ZN30_INTERNAL_65f4ba09_4_k_cu_main4cuda3std3__45__cpo6rbeginE
	.align		8
        /*0028*/ 	.dword	_ZN30_INTERNAL_65f4ba09_4_k_cu_main4cuda3std3__45__cpo4rendE
	.align		8
        /*0030*/ 	.dword	_ZN30_INTERNAL_65f4ba09_4_k_cu_main4cuda3std3__45__cpo7crbeginE
	.align		8
        /*0038*/ 	.dword	_ZN30_INTERNAL_65f4ba09_4_k_cu_main4cuda3std3__45__cpo5crendE
	.align		8
        /*0040*/ 	.dword	_ZN30_INTERNAL_65f4ba09_4_k_cu_main4cuda3std3__432_GLOBAL__N__65f4ba09_4_k_cu_main6ignoreE
	.align		8
        /*0048*/ 	.dword	_ZN30_INTERNAL_65f4ba09_4_k_cu_main4cuda3std3__419piecewise_constructE
	.align		8
        /*0050*/ 	.dword	_ZN30_INTERNAL_65f4ba09_4_k_cu_main4cuda3std3__48in_placeE
	.align		8
        /*0058*/ 	.dword	_ZN30_INTERNAL_65f4ba09_4_k_cu_main4cuda3std3__420unreachable_sentinelE
	.align		8
        /*0060*/ 	.dword	_ZN30_INTERNAL_65f4ba09_4_k_cu_main4cuda3std3__47nulloptE
	.align		8
        /*0068*/ 	.dword	_ZN30_INTERNAL_65f4ba09_4_k_cu_main4cuda3std3__48unexpectE
	.align		8
        /*0070*/ 	.dword	_ZN30_INTERNAL_65f4ba09_4_k_cu_main4cuda3std6ranges3__45__cpo4swapE
	.align		8
        /*0078*/ 	.dword	_ZN30_INTERNAL_65f4ba09_4_k_cu_main4cuda3std6ranges3__45__cpo9iter_moveE
	.align		8
        /*0080*/ 	.dword	_ZN30_INTERNAL_65f4ba09_4_k_cu_main4cuda3std6ranges3__45__cpo5beginE
	.align		8
        /*0088*/ 	.dword	_ZN30_INTERNAL_65f4ba09_4_k_cu_main4cuda3std6ranges3__45__cpo3endE
	.align		8
        /*0090*/ 	.dword	_ZN30_INTERNAL_65f4ba09_4_k_cu_main4cuda3std6ranges3__45__cpo6cbeginE
	.align		8
        /*0098*/ 	.dword	_ZN30_INTERNAL_65f4ba09_4_k_cu_main4cuda3std6ranges3__45__cpo4cendE
	.align		8
        /*00a0*/ 	.dword	_ZN30_INTERNAL_65f4ba09_4_k_cu_main4cuda3std6ranges3__45__cpo7advanceE
	.align		8
        /*00a8*/ 	.dword	_ZN30_INTERNAL_65f4ba09_4_k_cu_main4cuda3std6ranges3__45__cpo9iter_swapE
	.align		8
        /*00b0*/ 	.dword	_ZN30_INTERNAL_65f4ba09_4_k_cu_main4cuda3std6ranges3__45__cpo4nextE
	.align		8
        /*00b8*/ 	.dword	_ZN30_INTERNAL_65f4ba09_4_k_cu_main4cuda3std6ranges3__45__cpo4prevE
	.align		8
        /*00c0*/ 	.dword	_ZN30_INTERNAL_65f4ba09_4_k_cu_main4cuda3std6ranges3__45__cpo4dataE
	.align		8
        /*00c8*/ 	.dword	_ZN30_INTERNAL_65f4ba09_4_k_cu_main4cuda3std6ranges3__45__cpo5cdataE
	.align		8
        /*00d0*/ 	.dword	_ZN30_INTERNAL_65f4ba09_4_k_cu_main4cuda3std6ranges3__45__cpo4sizeE
	.align		8
        /*00d8*/ 	.dword	_ZN30_INTERNAL_65f4ba09_4_k_cu_main4cuda3std6ranges3__45__cpo5ssizeE
	.align		8
        /*00e0*/ 	.dword	_ZN30_INTERNAL_65f4ba09_4_k_cu_main4cuda3std6ranges3__45__cpo8distanceE
	.align		8
        /*00e8*/ 	.dword	_ZN30_INTERNAL_65f4ba09_4_k_cu_main6thrust24THRUST_300001_SM_1000_NS8cuda_cub3parE
	.align		8
        /*00f0*/ 	.dword	_ZN30_INTERNAL_65f4ba09_4_k_cu_main6thrust24THRUST_300001_SM_1000_NS8cuda_cub10par_nosyncE
	.align		8
        /*00f8*/ 	.dword	_ZN30_INTERNAL_65f4ba09_4_k_cu_main6thrust24THRUST_300001_SM_1000_NS6system6detail10sequential3seqE
	.align		8
        /*0100*/ 	.dword	_ZN30_INTERNAL_65f4ba09_4_k_cu_main6thrust24THRUST_300001_SM_1000_NS12placeholders2_1E
	.align		8
        /*0108*/ 	.dword	_ZN30_INTERNAL_65f4ba09_4_k_cu_main6thrust24THRUST_300001_SM_1000_NS12placeholders2_2E
	.align		8
        /*0110*/ 	.dword	_ZN30_INTERNAL_65f4ba09_4_k_cu_main6thrust24THRUST_300001_SM_1000_NS12placeholders2_3E
	.align		8
        /*0118*/ 	.dword	_ZN30_INTERNAL_65f4ba09_4_k_cu_main6thrust24THRUST_300001_SM_1000_NS12placeholders2_4E
	.align		8
        /*0120*/ 	.dword	_ZN30_INTERNAL_65f4ba09_4_k_cu_main6thrust24THRUST_300001_SM_1000_NS12placeholders2_5E
	.align		8
        /*0128*/ 	.dword	_ZN30_INTERNAL_65f4ba09_4_k_cu_main6thrust24THRUST_300001_SM_1000_NS12placeholders2_6E
	.align		8
        /*0130*/ 	.dword	_ZN30_INTERNAL_65f4ba09_4_k_cu_main6thrust24THRUST_300001_SM_1000_NS12placeholders2_7E
	.align		8
        /*0138*/ 	.dword	_ZN30_INTERNAL_65f4ba09_4_k_cu_main6thrust24THRUST_300001_SM_1000_NS12placeholders2_8E
	.align		8
        /*0140*/ 	.dword	_ZN30_INTERNAL_65f4ba09_4_k_cu_main6thrust24THRUST_300001_SM_1000_NS12placeholders2_9E
	.align		8
        /*0148*/ 	.dword	_ZN30_INTERNAL_65f4ba09_4_k_cu_main6thrust24THRUST_300001_SM_1000_NS12placeholders3_10E
	.align		8
        /*0150*/ 	.dword	_ZN30_INTERNAL_65f4ba09_4_k_cu_main6thrust24THRUST_300001_SM_1000_NS3seqE


//--------------------- .text._ZN3cub18CUB_300001_SM_10006detail11EmptyKernelIvEEvv --------------------------
	.section	.text._ZN3cub18CUB_300001_SM_10006detail11EmptyKernelIvEEvv,"ax",@progbits
	.align	128
        .global         _ZN3cub18CUB_300001_SM_10006detail11EmptyKernelIvEEvv
        .type           _ZN3cub18CUB_300001_SM_10006detail11EmptyKernelIvEEvv,@function
        .size           _ZN3cub18CUB_300001_SM_10006detail11EmptyKernelIvEEvv,(.L_x_1 - _ZN3cub18CUB_300001_SM_10006detail11EmptyKernelIvEEvv)
        .other          _ZN3cub18CUB_300001_SM_10006detail11EmptyKernelIvEEvv,@"STO_CUDA_ENTRY STV_DEFAULT"
_ZN3cub18CUB_300001_SM_10006detail11EmptyKernelIvEEvv:
.text._ZN3cub18CUB_300001_SM_10006detail11EmptyKernelIvEEvv:
[----:B------:R-:W-:Y:S01]  /*0000*/  LDC R1, c[0x0][0x37c] ;  /* 0x0000df00ff017b82 */ /* 0x000fe20000000800 */
[----:B------:R-:W-:Y:S05]  /*0010*/  EXIT ;  /* 0x000000000000794d */ /* 0x000fea0003800000 */
.L_x_0:
[----:B------:R-:W-:-:S00]  /*0020*/  BRA `(.L_x_0) ;  /* 0xfffffffc00fc7947 */ /* 0x000fc0000383ffff */
[----:B------:R-:W-:-:S00]  /*0030*/  NOP ;  /* 0x0000000000007918 */ /* 0x000fc00000000000 */
        /* <DEDUP_REMOVED lines=12> */
.L_x_1:


//--------------------- .nv.shared.reserved.0     --------------------------
	.section	.nv.shared.reserved.0,"aw",@nobits
	.weak		__nv_reservedSMEM_offset_0_alias
	.size		__nv_reservedSMEM_offset_0_alias, 0, 64
	.other		__nv_reservedSMEM_offset_0_alias,@"STO_CUDA_RESERVED_SHARED STV_DEFAULT"
__nv_reservedSMEM_offset_0_alias:
	.zero		0
	.zero		64


//--------------------- .nv.global                --------------------------
	.section	.nv.global,"aw",@nobits
.nv.global:
	.type		_ZN30_INTERNAL_65f4ba09_4_k_cu_main6thrust24THRUST_300001_SM_1000_NS3seqE,@object
	.size		_ZN30_INTERNAL_65f4ba09_4_k_cu_main6thrust24THRUST_300001_SM_1000_NS3seqE,(_ZN30_INTERNAL_65f4ba09_4_k_cu_main4cuda3std3__48in_placeE - _ZN30_INTERNAL_65f4ba09_4_k_cu_main6thrust24THRUST_300001_SM_1000_NS3seqE)
_ZN30_INTERNAL_65f4ba09_4_k_cu_main6thrust24THRUST_300001_SM_1000_NS3seqE:
	.zero		1
	.type		_ZN30_INTERNAL_65f4ba09_4_k_cu_main4cuda3std3__48in_placeE,@object
	.size		_ZN30_INTERNAL_65f4ba09_4_k_cu_main4cuda3std3__48in_placeE,(_ZN30_INTERNAL_65f4ba09_4_k_cu_main4cuda3std6ranges3__45__cpo4sizeE - _ZN30_INTERNAL_65f4ba09_4_k_cu_main4cuda3std3__48in_placeE)
_ZN30_INTERNAL_65f4ba09_4_k_cu_main4cuda3std3__48in_placeE:
	.zero		1
	.type		_ZN30_INTERNAL_65f4ba09_4_k_cu_main4cuda3std6ranges3__45__cpo4sizeE,@object
	.size		_ZN30_INTERNAL_65f4ba09_4_k_cu_main4cuda3std6ranges3__45__cpo4sizeE,(_ZN30_INTERNAL_65f4ba09_4_k_cu_main6thrust24THRUST_300001_SM_1000_NS12placeholders2_3E - _ZN30_INTERNAL_65f4ba09_4_k_cu_main4cuda3std6ranges3__45__cpo4sizeE)
_ZN30_INTERNAL_65f4ba09_4_k_cu_main4cuda3std6ranges3__45__cpo4sizeE:
	.zero		1
	.type		_ZN30_INTERNAL_65f4ba09_4_k_cu_main6thrust24THRUST_300001_SM_1000_NS12placeholders2_3E,@object
	.size		_ZN30_INTERNAL_65f4ba09_4_k_cu_main6thrust24THRUST_300001_SM_1000_NS12placeholders2_3E,(_ZN30_INTERNAL_65f4ba09_4_k_cu_main4cuda3std3__45__cpo6cbeginE - _ZN30_INTERNAL_65f4ba09_4_k_cu_main6thrust24THRUST_300001_SM_1000_NS12placeholders2_3E)
_ZN30_INTERNAL_65f4ba09_4_k_cu_main6thrust24THRUST_300001_SM_1000_NS12placeholders2_3E:
	.zero		1
	.type		_ZN30_INTERNAL_65f4ba09_4_k_cu_main4cuda3std3__45__cpo6cbeginE,@object
	.size		_ZN30_INTERNAL_65f4ba09_4_k_cu_main4cuda3std3__45__cpo6cbeginE,(_ZN30_INTERNAL_65f4ba09_4_k_cu_main4cuda3std6ranges3__45__cpo6cbeginE - _ZN30_INTERNAL_65f4ba09_4_k_cu_main4cuda3std3__45__cpo6cbeginE)
_ZN30_INTERNAL_65f4ba09_4_k_cu_main4cuda3std3__45__cpo6cbeginE:
	.zero		1
	.type		_ZN30_INTERNAL_65f4ba09_4_k_cu_main4cuda3std6ranges3__45__cpo6cbeginE,@object
	.size		_ZN30_INTERNAL_65f4ba09_4_k_cu_main4cuda3std6ranges3__45__cpo6cbeginE,(_ZN30_INTERNAL_65f4ba09_4_k_cu_main6thrust24THRUST_300001_SM_1000_NS12placeholders2_7E - _ZN30_INTERNAL_65f4ba09_4_k_cu_main4cuda3std6ranges3__45__cpo6cbeginE)
_ZN30_INTERNAL_65f4ba09_4_k_cu_main4cuda3std6ranges3__45__cpo6cbeginE:
	.zero		1
	.type		_ZN30_INTERNAL_65f4ba09_4_k_cu_main6thrust24THRUST_300001_SM_1000_NS12placeholders2_7E,@object
	.size		_ZN30_INTERNAL_65f4ba09_4_k_cu_main6thrust24THRUST_300001_SM_1000_NS12placeholders2_7E,(_ZN30_INTERNAL_65f4ba09_4_k_cu_main4cuda3std3__45__cpo7crbeginE - _ZN30_INTERNAL_65f4ba09_4_k_cu_main6thrust24THRUST_300001_SM_1000_NS12placeholders2_7E)
_ZN30_INTERNAL_65f4ba09_4_k_cu_main6thrust24THRUST_300001_SM_1000_NS12placeholders2_7E:
	.zero		1
	.type		_ZN30_INTERNAL_65f4ba09_4_k_cu_main4cuda3std3__45__cpo7crbeginE,@object
	.size		_ZN30_INTERNAL_65f4ba09_4_k_cu_main4cuda3std3__45__cpo7crbeginE,(_ZN30_INTERNAL_65f4ba09_4_k_cu_main4cuda3std6ranges3__45__cpo4nextE - _ZN30_INTERNAL_65f4ba09_4_k_cu_main4cuda3std3__45__cpo7crbeginE)
_ZN30_INTERNAL_65f4ba09_4_k_cu_main4cuda3std3__45__cpo7crbeginE:
	.zero		1
	.type		_ZN30_INTERNAL_65f4ba09_4_k_cu_main4cuda3std6ranges3__45__cpo4nextE,@object
	.size		_ZN30_INTERNAL_65f4ba09_4_k_cu_main4cuda3std6ranges3__45__cpo4nextE,(_ZN30_INTERNAL_65f4ba09_4_k_cu_main4cuda3std6ranges3__45__cpo4swapE - _ZN30_INTERNAL_65f4ba09_4_k_cu_main4cuda3std6ranges3__45__cpo4nextE)
_ZN30_INTERNAL_65f4ba09_4_k_cu_main4cuda3std6ranges3__45__cpo4nextE:
	.zero		1
	.type		_ZN30_INTERNAL_65f4ba09_4_k_cu_main4cuda3std6ranges3__45__cpo4swapE,@object
	.size		_ZN30_INTERNAL_65f4ba09_4_k_cu_main4cuda3std6ranges3__45__cpo4swapE,(_ZN30_INTERNAL_65f4ba09_4_k_cu_main6thrust24THRUST_300001_SM_1000_NS8cuda_cub10par_nosyncE - _ZN30_INTERNAL_65f4ba09_4_k_cu_main4cuda3std6ranges3__45__cpo4swapE)
_ZN30_INTERNAL_65f4ba09_4_k_cu_main4cuda3std6ranges3__45__cpo4swapE:
	.zero		1
	.type		_ZN30_INTERNAL_65f4ba09_4_k_cu_main6thrust24THRUST_300001_SM_1000_NS8cuda_cub10par_nosyncE,@object
	.size		_ZN30_INTERNAL_65f4ba09_4_k_cu_main6thrust24THRUST_300001_SM_1000_NS8cuda_cub10par_nosyncE,(_ZN30_INTERNAL_65f4ba09_4_k_cu_main6thrust24THRUST_300001_SM_1000_NS12placeholders2_9E - _ZN30_INTERNAL_65f4ba09_4_k_cu_main6thrust24THRUST_300001_SM_1000_NS8cuda_cub10par_nosyncE)
_ZN30_INTERNAL_65f4ba09_4_k_cu_main6thrust24THRUST_300001_SM_1000_NS8cuda_cub10par_nosyncE:
	.zero		1
	.type		_ZN30_INTERNAL_65f4ba09_4_k_cu_main6thrust24THRUST_300001_SM_1000_NS12placeholders2_9E,@object
	.size		_ZN30_INTERNAL_65f4ba09_4_k_cu_main6thrust24THRUST_300001_SM_1000_NS12placeholders2_9E,(_ZN30_INTERNAL_65f4ba09_4_k_cu_main4cuda3std3__432_GLOBAL__N__65f4ba09_4_k_cu_main6ignoreE - _ZN30_INTERNAL_65f4ba09_4_k_cu_main6thrust24THRUST_300001_SM_1000_NS12placeholders2_9E)
_ZN30_INTERNAL_65f4ba09_4_k_cu_main6thrust24THRUST_300001_SM_1000_NS12placeholders2_9E:
	.zero		1
	.type		_ZN30_INTERNAL_65f4ba09_4_k_cu_main4cuda3std3__432_GLOBAL__N__65f4ba09_4_k_cu_main6ignoreE,@object
	.size		_ZN30_INTERNAL_65f4ba09_4_k_cu_main4cuda3std3__432_GLOBAL__N__65f4ba09_4_k_cu_main6ignoreE,(_ZN30_INTERNAL_65f4ba09_4_k_cu_main4cuda3std6ranges3__45__cpo4dataE - _ZN30_INTERNAL_65f4ba09_4_k_cu_main4cuda3std3__432_GLOBAL__N__65f4ba09_4_k_cu_main6ignoreE)
_ZN30_INTERNAL_65f4ba09_4_k_cu_main4cuda3std3__432_GLOBAL__N__65f4ba09_4_k_cu_main6ignoreE:
	.zero		1
	.type		_ZN30_INTERNAL_65f4ba09_4_k_cu_main4cuda3std6ranges3__45__cpo4dataE,@object
	.size		_ZN30_INTERNAL_65f4ba09_4_k_cu_main4cuda3std6ranges3__45__cpo4dataE,(_ZN30_INTERNAL_65f4ba09_4_k_cu_main6thrust24THRUST_300001_SM_1000_NS12placeholders2_1E - _ZN30_INTERNAL_65f4ba09_4_k_cu_main4cuda3std6ranges3__45__cpo4dataE)
_ZN30_INTERNAL_65f4ba09_4_k_cu_main4cuda3std6ranges3__45__cpo4dataE:
	.zero		1
	.type		_ZN30_INTERNAL_65f4ba09_4_k_cu_main6thrust24THRUST_300001_SM_1000_NS12placeholders2_1E,@object
	.size		_ZN30_INTERNAL_65f4ba09_4_k_cu_main6thrust24THRUST_300001_SM_1000_NS12placeholders2_1E,(_ZN30_INTERNAL_65f4ba09_4_k_cu_main4cuda3std3__45__cpo5beginE - _ZN30_INTERNAL_65f4ba09_4_k_cu_main6thrust24THRUST_300001_SM_1000_NS12placeholders2_1E)
_ZN30_INTERNAL_65f4ba09_4_k_cu_main6thrust24THRUST_300001_SM_1000_NS12placeholders2_1E:
	.zero		1
	.type		_ZN30_INTERNAL_65f4ba09_4_k_cu_main4cuda3std3__45__cpo5beginE,@object
	.size		_ZN30_INTERNAL_65f4ba09_4_k_cu_main4cuda3std3__45__cpo5beginE,(_ZN30_INTERNAL_65f4ba09_4_k_cu_main4cuda3std6ranges3__45__cpo5beginE - _ZN30_INTERNAL_65f4ba09_4_k_cu_main4cuda3std3__45__cpo5beginE)
_ZN30_INTERNAL_65f4ba09_4_k_cu_main4cuda3std3__45__cpo5beginE:
	.zero		1
	.type		_ZN30_INTERNAL_65f4ba09_4_k_cu_main4cuda3std6ranges3__45__cpo5beginE,@object
	.size		_ZN30_INTERNAL_65f4ba09_4_k_cu_main4cuda3std6ranges3__45__cpo5beginE,(_ZN30_INTERNAL_65f4ba09_4_k_cu_main6thrust24THRUST_300001_SM_1000_NS12placeholders2_5E - _ZN30_INTERNAL_65f4ba09_4_k_cu_main4cuda3std6ranges3__45__cpo5beginE)
_ZN30_INTERNAL_65f4ba09_4_k_cu_main4cuda3std6ranges3__45__cpo5beginE:
	.zero		1
	.type		_ZN30_INTERNAL_65f4ba09_4_k_cu_main6thrust24THRUST_300001_SM_1000_NS12placeholders2_5E,@object
	.size		_ZN30_INTERNAL_65f4ba09_4_k_cu_main6thrust24THRUST_300001_SM_1000_NS12placeholders2_5E,(_ZN30_INTERNAL_65f4ba09_4_k_cu_main4cuda3std3__45__cpo6rbeginE - _ZN30_INTERNAL_65f4ba09_4_k_cu_main6thrust24THRUST_300001_SM_1000_NS12placeholders2_5E)
_ZN30_INTERNAL_65f4ba09_4_k_cu_main6thrust24THRUST_300001_SM_1000_NS12placeholders2_5E:
	.zero		1
	.type		_ZN30_INTERNAL_65f4ba09_4_k_cu_main4cuda3std3__45__cpo6rbeginE,@object
	.size		_ZN30_INTERNAL_65f4ba09_4_k_cu_main4cuda3std3__45__cpo6rbeginE,(_ZN30_INTERNAL_65f4ba09_4_k_cu_main4cuda3std6ranges3__45__cpo7advanceE - _ZN30_INTERNAL_65f4ba09_4_k_cu_main4cuda3std3__45__cpo6rbeginE)
_ZN30_INTERNAL_65f4ba09_4_k_cu_main4cuda3std3__45__cpo6rbeginE:
	.zero		1
	.type		_ZN30_INTERNAL_65f4ba09_4_k_cu_main4cuda3std6ranges3__45__cpo7advanceE,@object
	.size		_ZN30_INTERNAL_65f4ba09_4_k_cu_main4cuda3std6ranges3__45__cpo7advanceE,(_ZN30_INTERNAL_65f4ba09_4_k_cu_main4cuda3std3__47nulloptE - _ZN30_INTERNAL_65f4ba09_4_k_cu_main4cuda3std6ranges3__45__cpo7advanceE)
_ZN30_INTERNAL_65f4ba09_4_k_cu_main4cuda3std6ranges3__45__cpo7advanceE:
	.zero		1
	.type		_ZN30_INTERNAL_65f4ba09_4_k_cu_main4cuda3std3__47nulloptE,@object
	.size		_ZN30_INTERNAL_65f4ba09_4_k_cu_main4cuda3std3__47nulloptE,(_ZN30_INTERNAL_65f4ba09_4_k_cu_main4cuda3std6ranges3__45__cpo8distanceE - _ZN30_INTERNAL_65f4ba09_4_k_cu_main4cuda3std3__47nulloptE)
_ZN30_INTERNAL_65f4ba09_4_k_cu_main4cuda3std3__47nulloptE:
	.zero		1
	.type		_ZN30_INTERNAL_65f4ba09_4_k_cu_main4cuda3std6ranges3__45__cpo8distanceE,@object
	.size		_ZN30_INTERNAL_65f4ba09_4_k_cu_main4cuda3std6ranges3__45__cpo8distanceE,(_ZN30_INTERNAL_65f4ba09_4_k_cu_main6thrust24THRUST_300001_SM_1000_NS12placeholders3_10E - _ZN30_INTERNAL_65f4ba09_4_k_cu_main4cuda3std6ranges3__45__cpo8distanceE)
_ZN30_INTERNAL_65f4ba09_4_k_cu_main4cuda3std6ranges3__45__cpo8distanceE:
	.zero		1
	.type		_ZN30_INTERNAL_65f4ba09_4_k_cu_main6thrust24THRUST_300001_SM_1000_NS12placeholders3_10E,@object
	.size		_ZN30_INTERNAL_65f4ba09_4_k_cu_main6thrust24THRUST_300001_SM_1000_NS12placeholders3_10E,(_ZN30_INTERNAL_65f4ba09_4_k_cu_main4cuda3std3__419piecewise_constructE - _ZN30_INTERNAL_65f4ba09_4_k_cu_main6thrust24THRUST_300001_SM_1000_NS12placeholders3_10E)
_ZN30_INTERNAL_65f4ba09_4_k_cu_main6thrust24THRUST_300001_SM_1000_NS12placeholders3_10E:
	.zero		1
	.type		_ZN30_INTERNAL_65f4ba09_4_k_cu_main4cuda3std3__419piecewise_constructE,@object
	.size		_ZN30_INTERNAL_65f4ba09_4_k_cu_main4cuda3std3__419piecewise_constructE,(_ZN30_INTERNAL_65f4ba09_4_k_cu_main4cuda3std6ranges3__45__cpo5cdataE - _ZN30_INTERNAL_65f4ba09_4_k_cu_main4cuda3std3__419piecewise_constructE)
_ZN30_INTERNAL_65f4ba09_4_k_cu_main4cuda3std3__419piecewise_constructE:
	.zero		1
	.type		_ZN30_INTERNAL_65f4ba09_4_k_cu_main4cuda3std6ranges3__45__cpo5cdataE,@object
	.size		_ZN30_INTERNAL_65f4ba09_4_k_cu_main4cuda3std6ranges3__45__cpo5cdataE,(_ZN30_INTERNAL_65f4ba09_4_k_cu_main6thrust24THRUST_300001_SM_1000_NS12placeholders2_2E - _ZN30_INTERNAL_65f4ba09_4_k_cu_main4cuda3std6ranges3__45__cpo5cdataE)
_ZN30_INTERNAL_65f4ba09_4_k_cu_main4cuda3std6ranges3__45__cpo5cdataE:
	.zero		1
	.type		_ZN30_INTERNAL_65f4ba09_4_k_cu_main6thrust24THRUST_300001_SM_1000_NS12placeholders2_2E,@object
	.size		_ZN30_INTERNAL_65f4ba09_4_k_cu_main6thrust24THRUST_300001_SM_1000_NS12placeholders2_2E,(_ZN30_INTERNAL_65f4ba09_4_k_cu_main4cuda3std3__45__cpo3endE - _ZN30_INTERNAL_65f4ba09_4_k_cu_main6thrust24THRUST_300001_SM_1000_NS12placeholders2_2E)
_ZN30_INTERNAL_65f4ba09_4_k_cu_main6thrust24THRUST_300001_SM_1000_NS12placeholders2_2E:
	.zero		1
	.type		_ZN30_INTERNAL_65f4ba09_4_k_cu_main4cuda3std3__45__cpo3endE,@object
	.size		_ZN30_INTERNAL_65f4ba09_4_k_cu_main4cuda3std3__45__cpo3endE,(_ZN30_INTERNAL_65f4ba09_4_k_cu_main4cuda3std6ranges3__45__cpo3endE - _ZN30_INTERNAL_65f4ba09_4_k_cu_main4cuda3std3__45__cpo3endE)
_ZN30_INTERNAL_65f4ba09_4_k_cu_main4cuda3std3__45__cpo3endE:
	.zero		1
	.type		_ZN30_INTERNAL_65f4ba09_4_k_cu_main4cuda3std6ranges3__45__cpo3endE,@object
	.size		_ZN30_INTERNAL_65f4ba09_4_k_cu_main4cuda3std6ranges3__45__cpo3endE,(_ZN30_INTERNAL_65f4ba09_4_k_cu_main6thrust24THRUST_300001_SM_1000_NS12placeholders2_6E - _ZN30_INTERNAL_65f4ba09_4_k_cu_main4cuda3std6ranges3__45__cpo3endE)
_ZN30_INTERNAL_65f4ba09_4_k_cu_main4cuda3std6ranges3__45__cpo3endE:
	.zero		1
	.type		_ZN30_INTERNAL_65f4ba09_4_k_cu_main6thrust24THRUST_300001_SM_1000_NS12placeholders2_6E,@object
	.size		_ZN30_INTERNAL_65f4ba09_4_k_cu_main6thrust24THRUST_300001_SM_1000_NS12placeholders2_6E,(_ZN30_INTERNAL_65f4ba09_4_k_cu_main4cuda3std3__45__cpo4rendE - _ZN30_INTERNAL_65f4ba09_4_k_cu_main6thrust24THRUST_300001_SM_1000_NS12placeholders2_6E)
_ZN30_INTERNAL_65f4ba09_4_k_cu_main6thrust24THRUST_300001_SM_1000_NS12placeholders2_6E:
	.zero		1
	.type		_ZN30_INTERNAL_65f4ba09_4_k_cu_main4cuda3std3__45__cpo4rendE,@object
	.size		_ZN30_INTERNAL_65f4ba09_4_k_cu_main4cuda3std3__45__cpo4rendE,(_ZN30_INTERNAL_65f4ba09_4_k_cu_main4cuda3std6ranges3__45__cpo9iter_swapE - _ZN30_INTERNAL_65f4ba09_4_k_cu_main4cuda3std3__45__cpo4rendE)
_ZN30_INTERNAL_65f4ba09_4_k_cu_main4cuda3std3__45__cpo4rendE:
	.zero		1
	.type		_ZN30_INTERNAL_65f4ba09_4_k_cu_main4cuda3std6ranges3__45__cpo9iter_swapE,@object
	.size		_ZN30_INTERNAL_65f4ba09_4_k_cu_main4cuda3std6ranges3__45__cpo9iter_swapE,(_ZN30_INTERNAL_65f4ba09_4_k_cu_main4cuda3std3__48unexpectE - _ZN30_INTERNAL_65f4ba09_4_k_cu_main4cuda3std6ranges3__45__cpo9iter_swapE)
_ZN30_INTERNAL_65f4ba09_4_k_cu_main4cuda3std6ranges3__45__cpo9iter_swapE:
	.zero		1
	.type		_ZN30_INTERNAL_65f4ba09_4_k_cu_main4cuda3std3__48unexpectE,@object
	.size		_ZN30_INTERNAL_65f4ba09_4_k_cu_main4cuda3std3__48unexpectE,(_ZN30_INTERNAL_65f4ba09_4_k_cu_main6thrust24THRUST_300001_SM_1000_NS8cuda_cub3parE - _ZN30_INTERNAL_65f4ba09_4_k_cu_main4cuda3std3__48unexpectE)
_ZN30_INTERNAL_65f4ba09_4_k_cu_main4cuda3std3__48unexpectE:
	.zero		1
	.type		_ZN30_INTERNAL_65f4ba09_4_k_cu_main6thrust24THRUST_300001_SM_1000_NS8cuda_cub3parE,@object
	.size		_ZN30_INTERNAL_65f4ba09_4_k_cu_main6thrust24THRUST_300001_SM_1000_NS8cuda_cub3parE,(_ZN30_INTERNAL_65f4ba09_4_k_cu_main6thrust24THRUST_300001_SM_1000_NS12placeholders2_4E - _ZN30_INTERNAL_65f4ba09_4_k_cu_main6thrust24THRUST_300001_SM_1000_NS8cuda_cub3parE)
_ZN30_INTERNAL_65f4ba09_4_k_cu_main6thrust24THRUST_300001_SM_1000_NS8cuda_cub3parE:
	.zero		1
	.type		_ZN30_INTERNAL_65f4ba09_4_k_cu_main6thrust24THRUST_300001_SM_1000_NS12placeholders2_4E,@object
	.size		_ZN30_INTERNAL_65f4ba09_4_k_cu_main6thrust24THRUST_300001_SM_1000_NS12placeholders2_4E,(_ZN30_INTERNAL_65f4ba09_4_k_cu_main4cuda3std3__45__cpo4cendE - _ZN30_INTERNAL_65f4ba09_4_k_cu_main6thrust24THRUST_300001_SM_1000_NS12placeholders2_4E)
_ZN30_INTERNAL_65f4ba09_4_k_cu_main6thrust24THRUST_300001_SM_1000_NS12placeholders2_4E:
	.zero		1
	.type		_ZN30_INTERNAL_65f4ba09_4_k_cu_main4cuda3std3__45__cpo4cendE,@object
	.size		_ZN30_INTERNAL_65f4ba09_4_k_cu_main4cuda3std3__45__cpo4cendE,(_ZN30_INTERNAL_65f4ba09_4_k_cu_main4cuda3std6ranges3__45__cpo4cendE - _ZN30_INTERNAL_65f4ba09_4_k_cu_main4cuda3std3__45__cpo4cendE)
_ZN30_INTERNAL_65f4ba09_4_k_cu_main4cuda3std3__45__cpo4cendE:
	.zero		1
	.type		_ZN30_INTERNAL_65f4ba09_4_k_cu_main4cuda3std6ranges3__45__cpo4cendE,@object
	.size		_ZN30_INTERNAL_65f4ba09_4_k_cu_main4cuda3std6ranges3__45__cpo4cendE,(_ZN30_INTERNAL_65f4ba09_4_k_cu_main4cuda3std3__420unreachable_sentinelE - _ZN30_INTERNAL_65f4ba09_4_k_cu_main4cuda3std6ranges3__45__cpo4cendE)
_ZN30_INTERNAL_65f4ba09_4_k_cu_main4cuda3std6ranges3__45__cpo4cendE:
	.zero		1
	.type		_ZN30_INTERNAL_65f4ba09_4_k_cu_main4cuda3std3__420unreachable_sentinelE,@object
	.size		_ZN30_INTERNAL_65f4ba09_4_k_cu_main4cuda3std3__420unreachable_sentinelE,(_ZN30_INTERNAL_65f4ba09_4_k_cu_main4cuda3std6ranges3__45__cpo5ssizeE - _ZN30_INTERNAL_65f4ba09_4_k_cu_main4cuda3std3__420unreachable_sentinelE)
_ZN30_INTERNAL_65f4ba09_4_k_cu_main4cuda3std3__420unreachable_sentinelE:
	.zero		1
	.type		_ZN30_INTERNAL_65f4ba09_4_k_cu_main4cuda3std6ranges3__45__cpo5ssizeE,@object
	.size		_ZN30_INTERNAL_65f4ba09_4_k_cu_main4cuda3std6ranges3__45__cpo5ssizeE,(_ZN30_INTERNAL_65f4ba09_4_k_cu_main6thrust24THRUST_300001_SM_1000_NS12placeholders2_8E - _ZN30_INTERNAL_65f4ba09_4_k_cu_main4cuda3std6ranges3__45__cpo5ssizeE)
_ZN30_INTERNAL_65f4ba09_4_k_cu_main4cuda3std6ranges3__45__cpo5ssizeE:
	.zero		1
	.type		_ZN30_INTERNAL_65f4ba09_4_k_cu_main6thrust24THRUST_300001_SM_1000_NS12placeholders2_8E,@object
	.size		_ZN30_INTERNAL_65f4ba09_4_k_cu_main6thrust24THRUST_300001_SM_1000_NS12placeholders2_8E,(_ZN30_INTERNAL_65f4ba09_4_k_cu_main4cuda3std3__45__cpo5crendE - _ZN30_INTERNAL_65f4ba09_4_k_cu_main6thrust24THRUST_300001_SM_1000_NS12placeholders2_8E)
_ZN30_INTERNAL_65f4ba09_4_k_cu_main6thrust24THRUST_300001_SM_1000_NS12placeholders2_8E:
	.zero		1
	.type		_ZN30_INTERNAL_65f4ba09_4_k_cu_main4cuda3std3__45__cpo5crendE,@object
	.size		_ZN30_INTERNAL_65f4ba09_4_k_cu_main4cuda3std3__45__cpo5crendE,(_ZN30_INTERNAL_65f4ba09_4_k_cu_main4cuda3std6ranges3__45__cpo4prevE - _ZN30_INTERNAL_65f4ba09_4_k_cu_main4cuda3std3__45__cpo5crendE)
_ZN30_INTERNAL_65f4ba09_4_k_cu_main4cuda3std3__45__cpo5crendE:
	.zero		1
	.type		_ZN30_INTERNAL_65f4ba09_4_k_cu_main4cuda3std6ranges3__45__cpo4prevE,@object
	.size		_ZN30_INTERNAL_65f4ba09_4_k_cu_main4cuda3std6ranges3__45__cpo4prevE,(_ZN30_INTERNAL_65f4ba09_4_k_cu_main4cuda3std6ranges3__45__cpo9iter_moveE - _ZN30_INTERNAL_65f4ba09_4_k_cu_main4cuda3std6ranges3__45__cpo4prevE)
_ZN30_INTERNAL_65f4ba09_4_k_cu_main4cuda3std6ranges3__45__cpo4prevE:
	.zero		1
	.type		_ZN30_INTERNAL_65f4ba09_4_k_cu_main4cuda3std6ranges3__45__cpo9iter_moveE,@object
	.size		_ZN30_INTERNAL_65f4ba09_4_k_cu_main4cuda3std6ranges3__45__cpo9iter_moveE,(_ZN30_INTERNAL_65f4ba09_4_k_cu_main6thrust24THRUST_300001_SM_1000_NS6system6detail10sequential3seqE - _ZN30_INTERNAL_65f4ba09_4_k_cu_main4cuda3std6ranges3__45__cpo9iter_moveE)
_ZN30_INTERNAL_65f4ba09_4_k_cu_main4cuda3std6ranges3__45__cpo9iter_moveE:
	.zero		1
	.type		_ZN30_INTERNAL_65f4ba09_4_k_cu_main6thrust24THRUST_300001_SM_1000_NS6system6detail10sequential3seqE,@object
	.size		_ZN30_INTERNAL_65f4ba09_4_k_cu_main6thrust24THRUST_300001_SM_1000_NS6system6detail10sequential3seqE,(.L_31 - _ZN30_INTERNAL_65f4ba09_4_k_cu_main6thrust24THRUST_300001_SM_1000_NS6system6detail10sequential3seqE)
_ZN30_INTERNAL_65f4ba09_4_k_cu_main6thrust24THRUST_300001_SM_1000_NS6system6detail10sequential3seqE:
	.zero		1
.L_31:


//--------------------- .nv.constant0._ZN3cub18CUB_300001_SM_10006detail11EmptyKernelIvEEvv --------------------------
	.section	.nv.constant0._ZN3cub18CUB_300001_SM_10006detail11EmptyKernelIvEEvv,"a",@progbits
	.sectionflags	@""
	.align	4
.nv.constant0._ZN3cub18CUB_300001_SM_10006detail11EmptyKernelIvEEvv:
	.zero		896


//--------------------- SYMBOLS --------------------------

	.type		.nv.reservedSmem.offset0,@object
	.size		.nv.reservedSmem.offset0,0x4
